//
// Generated by NVIDIA NVVM Compiler
//
// Compiler Build ID: CL-36424714
// Cuda compilation tools, release 13.0, V13.0.88
// Based on NVVM 20.0.0
//

.version 9.0
.target sm_100
.address_size 64

	// .globl	_Z19compute_weight_maskPiP6__halfS_S_S_S_

.visible .entry _Z19compute_weight_maskPiP6__halfS_S_S_S_(
	.param .u64 .ptr .align 1 _Z19compute_weight_maskPiP6__halfS_S_S_S__param_0,
	.param .u64 .ptr .align 1 _Z19compute_weight_maskPiP6__halfS_S_S_S__param_1,
	.param .u64 .ptr .align 1 _Z19compute_weight_maskPiP6__halfS_S_S_S__param_2,
	.param .u64 .ptr .align 1 _Z19compute_weight_maskPiP6__halfS_S_S_S__param_3,
	.param .u64 .ptr .align 1 _Z19compute_weight_maskPiP6__halfS_S_S_S__param_4,
	.param .u64 .ptr .align 1 _Z19compute_weight_maskPiP6__halfS_S_S_S__param_5
)
{
	.reg .pred 	%p<3>;
	.reg .b16 	%rs<2>;
	.reg .b32 	%r<10>;
	.reg .b64 	%rd<21>;
	.reg .b64 	%fd<2>;

	ld.param.u64 	%rd6, [_Z19compute_weight_maskPiP6__halfS_S_S_S__param_0];
	ld.param.u64 	%rd1, [_Z19compute_weight_maskPiP6__halfS_S_S_S__param_1];
	ld.param.u64 	%rd2, [_Z19compute_weight_maskPiP6__halfS_S_S_S__param_2];
	ld.param.u64 	%rd3, [_Z19compute_weight_maskPiP6__halfS_S_S_S__param_3];
	ld.param.u64 	%rd4, [_Z19compute_weight_maskPiP6__halfS_S_S_S__param_4];
	ld.param.u64 	%rd5, [_Z19compute_weight_maskPiP6__halfS_S_S_S__param_5];
	cvta.to.global.u64 	%rd7, %rd6;
	mov.u32 	%r2, %ctaid.x;
	mov.u32 	%r3, %ntid.x;
	mov.u32 	%r4, %tid.x;
	mad.lo.s32 	%r1, %r2, %r3, %r4;
	ld.global.u32 	%r5, [%rd7];
	setp.ge.s32 	%p1, %r1, %r5;
	@%p1 bra 	$L__BB0_2;
	cvta.to.global.u64 	%rd8, %rd5;
	cvta.to.global.u64 	%rd9, %rd3;
	cvta.to.global.u64 	%rd10, %rd2;
	cvta.to.global.u64 	%rd11, %rd1;
	cvta.to.global.u64 	%rd12, %rd4;
	ld.global.u32 	%r6, [%rd8];
	mul.wide.s32 	%rd13, %r6, 4;
	add.s64 	%rd14, %rd9, %rd13;
	ld.global.u32 	%r7, [%rd14];
	mul.wide.s32 	%rd15, %r1, 4;
	add.s64 	%rd16, %rd10, %rd15;
	ld.global.u32 	%r8, [%rd16];
	mul.wide.s32 	%rd17, %r1, 2;
	add.s64 	%rd18, %rd11, %rd17;
	setp.eq.s32 	%p2, %r8, %r7;
	selp.f64 	%fd1, 0d3FF0000000000000, 0d0000000000000000, %p2;
	// begin inline asm
	{  cvt.rn.f16.f64 %rs1, %fd1;}

	// end inline asm
	st.global.u16 	[%rd18], %rs1;
	mul.wide.s32 	%rd19, %r7, 4;
	add.s64 	%rd20, %rd12, %rd19;
	mov.b32 	%r9, 0;
	st.global.u32 	[%rd20], %r9;
$L__BB0_2:
	ret;

}


// ===== COMPILED SASS (sm_100) =====

	.target	sm_100

	.elftype	@"ET_EXEC"


//--------------------- .note.nv.tkinfo           --------------------------
	.section	.note.nv.tkinfo,"",@"SHT_NOTE"
	.sectionflags	@"SHF_NOTE_NV_TKINFO"
	.tkinfo
        /*0018*/ 	.word	0x00000002
        /*0030*/ 	.string	""
        /*0030*/ 	.string	"ptxas"
        /*0030*/ 	.string	"Cuda compilation tools, release 13.0, V13.0.88"
        /*0030*/ 	.string	"Build cuda_13.0.r13.0/compiler.36424714_0"
        /*0030*/ 	.string	"-arch sm_100 -m 64 "



//--------------------- .note.nv.cuinfo           --------------------------
	.section	.note.nv.cuinfo,"",@"SHT_NOTE"
	.sectionflags	@"SHF_NOTE_NV_CUINFO"
        /*0018*/ 	.short	0x0002
        /*001a*/ 	.short	0x0064
        /*001c*/ 	.short	0x0082
	.zero		2


//--------------------- .nv.info                  --------------------------
	.section	.nv.info,"",@"SHT_CUDA_INFO"
	.align	4


	//----- nvinfo : EIATTR_REGCOUNT
	.align		4
        /*0000*/ 	.byte	0x04, 0x2f
        /*0002*/ 	.short	(.L_1 - .L_0)
	.align		4
.L_0:
        /*0004*/ 	.word	index@(_Z19compute_weight_maskPiP6__halfS_S_S_S_)
        /*0008*/ 	.word	0x00000012


	//----- nvinfo : EIATTR_FRAME_SIZE
	.align		4
.L_1:
        /*000c*/ 	.byte	0x04, 0x11
        /*000e*/ 	.short	(.L_3 - .L_2)
	.align		4
.L_2:
        /*0010*/ 	.word	index@(_Z19compute_weight_maskPiP6__halfS_S_S_S_)
        /*0014*/ 	.word	0x00000000


	//----- nvinfo : EIATTR_MIN_STACK_SIZE
	.align		4
.L_3:
        /*0018*/ 	.byte	0x04, 0x12
        /*001a*/ 	.short	(.L_5 - .L_4)
	.align		4
.L_4:
        /*001c*/ 	.word	index@(_Z19compute_weight_maskPiP6__halfS_S_S_S_)
        /*0020*/ 	.word	0x00000000
.L_5:


//--------------------- .nv.compat                --------------------------
	.section	.nv.compat,"",@"SHT_CUDA_COMPAT_INFO"
	.align	4
        /*0000*/ 	.byte	0x02, 0x09, 0x00, 0x00, 0x02, 0x02, 0x01, 0x00, 0x02, 0x05, 0x05, 0x00, 0x03, 0x07, 0x01, 0x01
        /*0010*/ 	.byte	0x02, 0x03, 0x00, 0x00, 0x02, 0x06, 0x01, 0x00, 0x04, 0x0b, 0x08, 0x00, 0x09, 0x00, 0x00, 0x00
        /*0020*/ 	.byte	0x00, 0x00, 0x00, 0x00


//--------------------- .nv.info._Z19compute_weight_maskPiP6__halfS_S_S_S_ --------------------------
	.section	.nv.info._Z19compute_weight_maskPiP6__halfS_S_S_S_,"",@"SHT_CUDA_INFO"
	.sectionflags	@""
	.align	4


	//----- nvinfo : EIATTR_CUDA_API_VERSION
	.align		4
        /*0000*/ 	.byte	0x04, 0x37
        /*0002*/ 	.short	(.L_7 - .L_6)
.L_6:
        /*0004*/ 	.word	0x00000082


	//----- nvinfo : EIATTR_KPARAM_INFO
	.align		4
.L_7:
        /*0008*/ 	.byte	0x04, 0x17
        /*000a*/ 	.short	(.L_9 - .L_8)
.L_8:
        /*000c*/ 	.word	0x00000000
        /*0010*/ 	.short	0x0005
        /*0012*/ 	.short	0x0028
        /*0014*/ 	.byte	0x00, 0xf5, 0x21, 0x00


	//----- nvinfo : EIATTR_KPARAM_INFO
	.align		4
.L_9:
        /*0018*/ 	.byte	0x04, 0x17
        /*001a*/ 	.short	(.L_11 - .L_10)
.L_10:
        /*001c*/ 	.word	0x00000000
        /*0020*/ 	.short	0x0004
        /*0022*/ 	.short	0x0020
        /*0024*/ 	.byte	0x00, 0xf5, 0x21, 0x00


	//----- nvinfo : EIATTR_KPARAM_INFO
	.align		4
.L_11:
        /*0028*/ 	.byte	0x04, 0x17
        /*002a*/ 	.short	(.L_13 - .L_12)
.L_12:
        /*002c*/ 	.word	0x00000000
        /*0030*/ 	.short	0x0003
        /*0032*/ 	.short	0x0018
        /*0034*/ 	.byte	0x00, 0xf5, 0x21, 0x00


	//----- nvinfo : EIATTR_KPARAM_INFO
	.align		4
.L_13:
        /*0038*/ 	.byte	0x04, 0x17
        /*003a*/ 	.short	(.L_15 - .L_14)
.L_14:
        /*003c*/ 	.word	0x00000000
        /*0040*/ 	.short	0x0002
        /*0042*/ 	.short	0x0010
        /*0044*/ 	.byte	0x00, 0xf5, 0x21, 0x00


	//----- nvinfo : EIATTR_KPARAM_INFO
	.align		4
.L_15:
        /*0048*/ 	.byte	0x04, 0x17
        /*004a*/ 	.short	(.L_17 - .L_16)
.L_16:
        /*004c*/ 	.word	0x00000000
        /*0050*/ 	.short	0x0001
        /*0052*/ 	.short	0x0008
        /*0054*/ 	.byte	0x00, 0xf5, 0x21, 0x00


	//----- nvinfo : EIATTR_KPARAM_INFO
	.align		4
.L_17:
        /*0058*/ 	.byte	0x04, 0x17
        /*005a*/ 	.short	(.L_19 - .L_18)
.L_18:
        /*005c*/ 	.word	0x00000000
        /*0060*/ 	.short	0x0000
        /*0062*/ 	.short	0x0000
        /*0064*/ 	.byte	0x00, 0xf5, 0x21, 0x00


	//----- nvinfo : EIATTR_SPARSE_MMA_MASK
	.align		4
.L_19:
        /*0068*/ 	.byte	0x03, 0x50
        /*006a*/ 	.short	0x0000


	//----- nvinfo : EIATTR_MAXREG_COUNT
	.align		4
        /*006c*/ 	.byte	0x03, 0x1b
        /*006e*/ 	.short	0x00ff


	//----- nvinfo : EIATTR_MERCURY_ISA_VERSION
	.align		4
        /*0070*/ 	.byte	0x03, 0x5f
        /*0072*/ 	.short	0x0101


	//----- nvinfo : EIATTR_VRC_CTA_INIT_COUNT
	.align		4
        /*0074*/ 	.byte	0x02, 0x4a
	.zero		1
	.zero		1


	//----- nvinfo : EIATTR_EXIT_INSTR_OFFSETS
	.align		4
        /*0078*/ 	.byte	0x04, 0x1c
        /*007a*/ 	.short	(.L_21 - .L_20)


	//   ....[0]....
.L_20:
        /*007c*/ 	.word	0x00000090


	//   ....[1]....
        /*0080*/ 	.word	0x000001c0


	//----- nvinfo : EIATTR_CBANK_PARAM_SIZE
	.align		4
.L_21:
        /*0084*/ 	.byte	0x03, 0x19
        /*0086*/ 	.short	0x0030


	//----- nvinfo : EIATTR_PARAM_CBANK
	.align		4
        /*0088*/ 	.byte	0x04, 0x0a
        /*008a*/ 	.short	(.L_23 - .L_22)
	.align		4
.L_22:
        /*008c*/ 	.word	index@(.nv.constant0._Z19compute_weight_maskPiP6__halfS_S_S_S_)
        /*0090*/ 	.short	0x0380
        /*0092*/ 	.short	0x0030


	//----- nvinfo : EIATTR_SW_WAR
	.align		4
.L_23:
        /*0094*/ 	.byte	0x04, 0x36
        /*0096*/ 	.short	(.L_25 - .L_24)
.L_24:
        /*0098*/ 	.word	0x00000008
.L_25:


//--------------------- .nv.callgraph             --------------------------
	.section	.nv.callgraph,"",@"SHT_CUDA_CALLGRAPH"
	.align	4
	.sectionentsize	8
	.align		4
        /*0000*/ 	.word	0x00000000
	.align		4
        /*0004*/ 	.word	0xffffffff
	.align		4
        /*0008*/ 	.word	0x00000000
	.align		4
        /*000c*/ 	.word	0xfffffffe
	.align		4
        /*0010*/ 	.word	0x00000000
	.align		4
        /*0014*/ 	.word	0xfffffffd
	.align		4
        /*0018*/ 	.word	0x00000000
	.align		4
        /*001c*/ 	.word	0xfffffffc


//--------------------- .text._Z19compute_weight_maskPiP6__halfS_S_S_S_ --------------------------
	.section	.text._Z19compute_weight_maskPiP6__halfS_S_S_S_,"ax",@progbits
	.align	128
        .global         _Z19compute_weight_maskPiP6__halfS_S_S_S_
        .type           _Z19compute_weight_maskPiP6__halfS_S_S_S_,@function
        .size           _Z19compute_weight_maskPiP6__halfS_S_S_S_,(.L_x_1 - _Z19compute_weight_maskPiP6__halfS_S_S_S_)
        .other          _Z19compute_weight_maskPiP6__halfS_S_S_S_,@"STO_CUDA_ENTRY STV_DEFAULT"
_Z19compute_weight_maskPiP6__halfS_S_S_S_:
.text._Z19compute_weight_maskPiP6__halfS_S_S_S_:
[----:B------:R-:W-:Y:S08]  /*0000*/  LDC R1, c[0x0][0x37c] ;  /* 0x0000df00ff017b82 */ /* 0x000ff00000000800 */
[----:B------:R-:W0:Y:S01]  /*0010*/  LDC.64 R2, c[0x0][0x380] ;  /* 0x0000e000ff027b82 */ /* 0x000e220000000a00 */
[----:B------:R-:W0:Y:S02]  /*0020*/  LDCU.64 UR4, c[0x0][0x358] ;  /* 0x00006b00ff0477ac */ /* 0x000e240008000a00 */
[----:B0-----:R-:W2:Y:S05]  /*0030*/  LDG.E R2, desc[UR4][R2.64] ;  /* 0x0000000402027981 */ /* 0x001eaa000c1e1900 */
[----:B------:R-:W0:Y:S01]  /*0040*/  S2UR UR6, SR_CTAID.X ;  /* 0x00000000000679c3 */ /* 0x000e220000002500 */
[----:B------:R-:W0:Y:S07]  /*0050*/  S2R R0, SR_TID.X ;  /* 0x0000000000007919 */ /* 0x000e2e0000002100 */
[----:B------:R-:W0:Y:S02]  /*0060*/  LDC R15, c[0x0][0x360] ;  /* 0x0000d800ff0f7b82 */ /* 0x000e240000000800 */
[----:B0-----:R-:W-:-:S05]  /*0070*/  IMAD R15, R15, UR6, R0 ;  /* 0x000000060f0f7c24 */ /* 0x001fca000f8e0200 */
[----:B--2---:R-:W-:-:S13]  /*0080*/  ISETP.GE.AND P0, PT, R15, R2, PT ;  /* 0x000000020f00720c */ /* 0x004fda0003f06270 */
[----:B------:R-:W-:Y:S05]  /*0090*/  @P0 EXIT ;  /* 0x000000000000094d */ /* 0x000fea0003800000 */
[----:B------:R-:W0:Y:S08]  /*00a0*/  LDC.64 R2, c[0x0][0x3a8] ;  /* 0x0000ea00ff027b82 */ /* 0x000e300000000a00 */
[----:B------:R-:W1:Y:S08]  /*00b0*/  LDC.64 R6, c[0x0][0x390] ;  /* 0x0000e400ff067b82 */ /* 0x000e700000000a00 */
[----:B------:R-:W2:Y:S01]  /*00c0*/  LDC.64 R4, c[0x0][0x398] ;  /* 0x0000e600ff047b82 */ /* 0x000ea20000000a00 */
[----:B0-----:R-:W2:Y:S07]  /*00d0*/  LDG.E R3, desc[UR4][R2.64] ;  /* 0x0000000402037981 */ /* 0x001eae000c1e1900 */
[----:B------:R-:W0:Y:S01]  /*00e0*/  LDC.64 R8, c[0x0][0x388] ;  /* 0x0000e200ff087b82 */ /* 0x000e220000000a00 */
[----:B-1----:R-:W-:-:S07]  /*00f0*/  IMAD.WIDE R6, R15, 0x4, R6 ;  /* 0x000000040f067825 */ /* 0x002fce00078e0206 */
[----:B------:R-:W1:Y:S01]  /*0100*/  LDC.64 R12, c[0x0][0x3a0] ;  /* 0x0000e800ff0c7b82 */ /* 0x000e620000000a00 */
[----:B------:R-:W3:Y:S01]  /*0110*/  LDG.E R6, desc[UR4][R6.64] ;  /* 0x0000000406067981 */ /* 0x000ee2000c1e1900 */
[----:B--2---:R-:W-:-:S06]  /*0120*/  IMAD.WIDE R4, R3, 0x4, R4 ;  /* 0x0000000403047825 */ /* 0x004fcc00078e0204 */
[----:B------:R-:W3:Y:S01]  /*0130*/  LDG.E R5, desc[UR4][R4.64] ;  /* 0x0000000404057981 */ /* 0x000ee2000c1e1900 */
[----:B------:R-:W-:Y:S02]  /*0140*/  HFMA2 R10, -RZ, RZ, 0, 0 ;  /* 0x00000000ff0a7431 */ /* 0x000fe400000001ff */
[----:B0-----:R-:W-:Y:S01]  /*0150*/  IMAD.WIDE R2, R15, 0x2, R8 ;  /* 0x000000020f027825 */ /* 0x001fe200078e0208 */
[----:B---3--:R-:W-:-:S04]  /*0160*/  ISETP.NE.AND P0, PT, R6, R5, PT ;  /* 0x000000050600720c */ /* 0x008fc80003f05270 */
[----:B------:R-:W-:-:S06]  /*0170*/  FSEL R11, RZ, 1.875, P0 ;  /* 0x3ff00000ff0b7808 */ /* 0x000fcc0000000000 */
[----:B------:R-:W0:Y:S01]  /*0180*/  F2F.F16.F64 R11, R10 ;  /* 0x0000000a000b7310 */ /* 0x000e220000300800 */
[----:B-1----:R-:W-:Y:S01]  /*0190*/  IMAD.WIDE R8, R5, 0x4, R12 ;  /* 0x0000000405087825 */ /* 0x002fe200078e020c */
[----:B0-----:R-:W-:Y:S04]  /*01a0*/  STG.E.U16 desc[UR4][R2.64], R11 ;  /* 0x0000000b02007986 */ /* 0x001fe8000c101504 */
[----:B------:R-:W-:Y:S01]  /*01b0*/  STG.E desc[UR4][R8.64], RZ ;  /* 0x000000ff08007986 */ /* 0x000fe2000c101904 */
[----:B------:R-:W-:Y:S05]  /*01c0*/  EXIT ;  /* 0x000000000000794d */ /* 0x000fea0003800000 */
.L_x_0:
[----:B------:R-:W-:-:S00]  /*01d0*/  BRA `(.L_x_0) ;  /* 0xfffffffc00fc7947 */ /* 0x000fc0000383ffff */
[----:B------:R-:W-:-:S00]  /*01e0*/  NOP ;  /* 0x0000000000007918 */ /* 0x000fc00000000000 */
        /* <DEDUP_REMOVED lines=9> */
.L_x_1:


//--------------------- .nv.shared.reserved.0     --------------------------
	.section	.nv.shared.reserved.0,"aw",@nobits
	.weak		__nv_reservedSMEM_offset_0_alias
	.size		__nv_reservedSMEM_offset_0_alias, 0, 64
	.other		__nv_reservedSMEM_offset_0_alias,@"STO_CUDA_RESERVED_SHARED STV_DEFAULT"
__nv_reservedSMEM_offset_0_alias:
	.zero		0
	.zero		64


//--------------------- .nv.constant0._Z19compute_weight_maskPiP6__halfS_S_S_S_ --------------------------
	.section	.nv.constant0._Z19compute_weight_maskPiP6__halfS_S_S_S_,"a",@progbits
	.sectionflags	@""
	.align	4
.nv.constant0._Z19compute_weight_maskPiP6__halfS_S_S_S_:
	.zero		944


//--------------------- SYMBOLS --------------------------

	.type		.nv.reservedSmem.offset0,@object
	.size		.nv.reservedSmem.offset0,0x4
